	.headerflags	@"EF_CUDA_TEXMODE_UNIFIED EF_CUDA_64BIT_ADDRESS EF_CUDA_ACCELERATORS EF_CUDA_SM90 EF_CUDA_VIRTUAL_SM(EF_CUDA_SM90)"
	.elftype	@"ET_EXEC"


//--------------------- .nv.info                  --------------------------
	.section	.nv.info,"",@"SHT_CUDA_INFO"
	.align	4


	//----- nvinfo : EIATTR_REGCOUNT
	.align		4
        /*0000*/ 	.byte	0x04, 0x2f
        /*0002*/ 	.short	(.L_3 - .L_2)
	.align		4
.L_2:
        /*0004*/ 	.word	index@(triton_poi_fused__native_batch_norm_legit_no_training_relu_threshold_backward_1)
        /*0008*/ 	.word	0x00000016


	//----- nvinfo : EIATTR_MIN_STACK_SIZE
	.align		4
.L_3:
        /*000c*/ 	.byte	0x04, 0x12
        /*000e*/ 	.short	(.L_5 - .L_4)
	.align		4
.L_4:
        /*0010*/ 	.word	index@(triton_poi_fused__native_batch_norm_legit_no_training_relu_threshold_backward_1)
        /*0014*/ 	.word	0x00000000


	//----- nvinfo : EIATTR_FRAME_SIZE
	.align		4
.L_5:
        /*0018*/ 	.byte	0x04, 0x11
        /*001a*/ 	.short	(.L_7 - .L_6)
	.align		4
.L_6:
        /*001c*/ 	.word	index@(triton_poi_fused__native_batch_norm_legit_no_training_relu_threshold_backward_1)
        /*0020*/ 	.word	0x00000000


	//----- nvinfo : EIATTR_MIN_STACK_SIZE
	.align		4
.L_7:
        /*0024*/ 	.byte	0x04, 0x12
        /*0026*/ 	.short	(.L_9 - .L_8)
	.align		4
.L_8:
        /*0028*/ 	.word	index@(triton_poi_fused__native_batch_norm_legit_no_training_relu_threshold_backward_1)
        /*002c*/ 	.word	0x00000000
.L_9:


//--------------------- .nv.info.triton_poi_fused__native_batch_norm_legit_no_training_relu_threshold_backward_1 --------------------------
	.section	.nv.info.triton_poi_fused__native_batch_norm_legit_no_training_relu_threshold_backward_1,"",@"SHT_CUDA_INFO"
	.sectionflags	@""
	.align	4


	//----- nvinfo : EIATTR_CUDA_API_VERSION
	.align		4
        /*0000*/ 	.byte	0x04, 0x37
        /*0002*/ 	.short	(.L_11 - .L_10)
.L_10:
        /*0004*/ 	.word	0x0000007c


	//----- nvinfo : EIATTR_KPARAM_INFO
	.align		4
.L_11:
        /*0008*/ 	.byte	0x04, 0x17
        /*000a*/ 	.short	(.L_13 - .L_12)
.L_12:
        /*000c*/ 	.word	0x00000000
        /*0010*/ 	.short	0x0007
        /*0012*/ 	.short	0x0038
        /*0014*/ 	.byte	0x00, 0xf0, 0x11, 0x00


	//----- nvinfo : EIATTR_KPARAM_INFO
	.align		4
.L_13:
        /*0018*/ 	.byte	0x04, 0x17
        /*001a*/ 	.short	(.L_15 - .L_14)
.L_14:
        /*001c*/ 	.word	0x00000000
        /*0020*/ 	.short	0x0006
        /*0022*/ 	.short	0x0030
        /*0024*/ 	.byte	0x00, 0xf4, 0x21, 0x00


	//----- nvinfo : EIATTR_KPARAM_INFO
	.align		4
.L_15:
        /*0028*/ 	.byte	0x04, 0x17
        /*002a*/ 	.short	(.L_17 - .L_16)
.L_16:
        /*002c*/ 	.word	0x00000000
        /*0030*/ 	.short	0x0005
        /*0032*/ 	.short	0x0028
        /*0034*/ 	.byte	0x00, 0xf4, 0x21, 0x00


	//----- nvinfo : EIATTR_KPARAM_INFO
	.align		4
.L_17:
        /*0038*/ 	.byte	0x04, 0x17
        /*003a*/ 	.short	(.L_19 - .L_18)
.L_18:
        /*003c*/ 	.word	0x00000000
        /*0040*/ 	.short	0x0004
        /*0042*/ 	.short	0x0020
        /*0044*/ 	.byte	0x00, 0xf4, 0x21, 0x00


	//----- nvinfo : EIATTR_KPARAM_INFO
	.align		4
.L_19:
        /*0048*/ 	.byte	0x04, 0x17
        /*004a*/ 	.short	(.L_21 - .L_20)
.L_20:
        /*004c*/ 	.word	0x00000000
        /*0050*/ 	.short	0x0003
        /*0052*/ 	.short	0x0018
        /*0054*/ 	.byte	0x00, 0xf4, 0x21, 0x00


	//----- nvinfo : EIATTR_KPARAM_INFO
	.align		4
.L_21:
        /*0058*/ 	.byte	0x04, 0x17
        /*005a*/ 	.short	(.L_23 - .L_22)
.L_22:
        /*005c*/ 	.word	0x00000000
        /*0060*/ 	.short	0x0002
        /*0062*/ 	.short	0x0010
        /*0064*/ 	.byte	0x00, 0xf4, 0x21, 0x00


	//----- nvinfo : EIATTR_KPARAM_INFO
	.align		4
.L_23:
        /*0068*/ 	.byte	0x04, 0x17
        /*006a*/ 	.short	(.L_25 - .L_24)
.L_24:
        /*006c*/ 	.word	0x00000000
        /*0070*/ 	.short	0x0001
        /*0072*/ 	.short	0x0008
        /*0074*/ 	.byte	0x00, 0xf4, 0x21, 0x00


	//----- nvinfo : EIATTR_KPARAM_INFO
	.align		4
.L_25:
        /*0078*/ 	.byte	0x04, 0x17
        /*007a*/ 	.short	(.L_27 - .L_26)
.L_26:
        /*007c*/ 	.word	0x00000000
        /*0080*/ 	.short	0x0000
        /*0082*/ 	.short	0x0000
        /*0084*/ 	.byte	0x00, 0xf4, 0x21, 0x00


	//----- nvinfo : EIATTR_SPARSE_MMA_MASK
	.align		4
.L_27:
        /*0088*/ 	.byte	0x03, 0x50
        /*008a*/ 	.short	0x0000


	//----- nvinfo : EIATTR_MAXREG_COUNT
	.align		4
        /*008c*/ 	.byte	0x03, 0x1b
        /*008e*/ 	.short	0x00ff


	//----- nvinfo : EIATTR_EXIT_INSTR_OFFSETS
	.align		4
        /*0090*/ 	.byte	0x04, 0x1c
        /*0092*/ 	.short	(.L_29 - .L_28)


	//   ....[0]....
.L_28:
        /*0094*/ 	.word	0x00000520


	//   ....[1]....
        /*0098*/ 	.word	0x00000540


	//----- nvinfo : EIATTR_REQNTID
	.align		4
.L_29:
        /*009c*/ 	.byte	0x04, 0x10
        /*009e*/ 	.short	(.L_31 - .L_30)
.L_30:
        /*00a0*/ 	.word	0x00000080
        /*00a4*/ 	.word	0x00000001
        /*00a8*/ 	.word	0x00000001


	//----- nvinfo : EIATTR_CBANK_PARAM_SIZE
	.align		4
.L_31:
        /*00ac*/ 	.byte	0x03, 0x19
        /*00ae*/ 	.short	0x003c


	//----- nvinfo : EIATTR_PARAM_CBANK
	.align		4
        /*00b0*/ 	.byte	0x04, 0x0a
        /*00b2*/ 	.short	(.L_33 - .L_32)
	.align		4
.L_32:
        /*00b4*/ 	.word	index@(.nv.constant0.triton_poi_fused__native_batch_norm_legit_no_training_relu_threshold_backward_1)
        /*00b8*/ 	.short	0x0210
        /*00ba*/ 	.short	0x003c


	//----- nvinfo : EIATTR_SW_WAR
	.align		4
.L_33:
        /*00bc*/ 	.byte	0x04, 0x36
        /*00be*/ 	.short	(.L_35 - .L_34)
.L_34:
        /*00c0*/ 	.word	0x00000008
.L_35:


//--------------------- .nv.callgraph             --------------------------
	.section	.nv.callgraph,"",@"SHT_CUDA_CALLGRAPH"
	.align	4
	.sectionentsize	8
	.align		4
        /*0000*/ 	.word	0x00000000
	.align		4
        /*0004*/ 	.word	0xffffffff
	.align		4
        /*0008*/ 	.word	0x00000000
	.align		4
        /*000c*/ 	.word	0xfffffffe
	.align		4
        /*0010*/ 	.word	0x00000000
	.align		4
        /*0014*/ 	.word	0xfffffffd
	.align		4
        /*0018*/ 	.word	0x00000000
	.align		4
        /*001c*/ 	.word	0xfffffffc


//--------------------- .nv.constant4             --------------------------
	.section	.nv.constant4,"a",@progbits
	.align	8
	.align		8
.nv.constant4:
        /*0000*/ 	.dword	_$_str
	.align		8
        /*0008*/ 	.dword	_$_str_$_2


//--------------------- .text.triton_poi_fused__native_batch_norm_legit_no_training_relu_threshold_backward_1 --------------------------
	.section	.text.triton_poi_fused__native_batch_norm_legit_no_training_relu_threshold_backward_1,"ax",@progbits
	.align	128
        .global         triton_poi_fused__native_batch_norm_legit_no_training_relu_threshold_backward_1
        .type           triton_poi_fused__native_batch_norm_legit_no_training_relu_threshold_backward_1,@function
        .size           triton_poi_fused__native_batch_norm_legit_no_training_relu_threshold_backward_1,(.L_x_1 - triton_poi_fused__native_batch_norm_legit_no_training_relu_threshold_backward_1)
        .other          triton_poi_fused__native_batch_norm_legit_no_training_relu_threshold_backward_1,@"STO_CUDA_ENTRY STV_DEFAULT"
triton_poi_fused__native_batch_norm_legit_no_training_relu_threshold_backward_1:
.text.triton_poi_fused__native_batch_norm_legit_no_training_relu_threshold_backward_1:
[----:B------:R-:W0:Y:S01]  /*0000*/  LDC R1, c[0x0][0x28] ;  /* 0x00000a00ff017b82 */ /* 0x000e220000000800 */
[----:B------:R-:W1:Y:S07]  /*0010*/  S2R R0, SR_TID.X ;  /* 0x0000000000007919 */ /* 0x000e6e0000002100 */
[----:B------:R-:W2:Y:S01]  /*0020*/  LDC.64 R8, c[0x0][0x220] ;  /* 0x00008800ff087b82 */ /* 0x000ea20000000a00 */
[----:B------:R-:W-:Y:S01]  /*0030*/  ULDC.64 UR4, c[0x0][0x208] ;  /* 0x0000820000047ab9 */ /* 0x000fe20000000a00 */
[----:B------:R-:W3:Y:S06]  /*0040*/  S2R R5, SR_CTAID.X ;  /* 0x0000000000057919 */ /* 0x000eec0000002500 */
[----:B------:R-:W4:Y:S08]  /*0050*/  LDC.64 R16, c[0x0][0x218] ;  /* 0x00008600ff107b82 */ /* 0x000f300000000a00 */
[----:B------:R-:W5:Y:S08]  /*0060*/  LDC.64 R14, c[0x0][0x210] ;  /* 0x00008400ff0e7b82 */ /* 0x000f700000000a00 */
[----:B------:R-:W2:Y:S08]  /*0070*/  LDC.64 R10, c[0x0][0x228] ;  /* 0x00008a00ff0a7b82 */ /* 0x000eb00000000a00 */
[----:B------:R-:W4:Y:S01]  /*0080*/  LDC.64 R18, c[0x0][0x230] ;  /* 0x00008c00ff127b82 */ /* 0x000f220000000a00 */
[----:B-1----:R-:W-:Y:S01]  /*0090*/  IMAD.SHL.U32 R0, R0, 0x2, RZ ;  /* 0x0000000200007824 */ /* 0x002fe200078e00ff */
[----:B------:R-:W-:-:S02]  /*00a0*/  CS2R R6, SRZ ;  /* 0x0000000000067805 */ /* 0x000fc4000001ff00 */
[----:B---3--:R-:W-:Y:S01]  /*00b0*/  SHF.R.S32.HI R3, RZ, 0x17, R5 ;  /* 0x00000017ff037819 */ /* 0x008fe20000011405 */
[----:B------:R-:W-:Y:S01]  /*00c0*/  ULDC.64 UR6, c[0x0][0x240] ;  /* 0x0000900000067ab9 */ /* 0x000fe20000000a00 */
[----:B------:R-:W-:Y:S02]  /*00d0*/  LOP3.LUT R0, R0, 0xfe, RZ, 0xc0, !PT ;  /* 0x000000fe00007812 */ /* 0x000fe400078ec0ff */
[----:B------:R-:W-:-:S03]  /*00e0*/  SGXT R3, R3, 0x1 ;  /* 0x000000010303781a */ /* 0x000fc60000000200 */
[----:B------:R-:W-:-:S05]  /*00f0*/  IMAD R0, R5, 0x100, R0 ;  /* 0x0000010005007824 */ /* 0x000fca00078e0200 */
[----:B------:R-:W-:Y:S02]  /*0100*/  LEA.HI R3, R3, R0, RZ, 0x8 ;  /* 0x0000000003037211 */ /* 0x000fe400078f40ff */
[----:B------:R-:W-:Y:S02]  /*0110*/  ISETP.GE.AND P0, PT, R0, 0x5400, PT ;  /* 0x000054000000780c */ /* 0x000fe40003f06270 */
[----:B------:R-:W-:-:S05]  /*0120*/  SHF.R.S32.HI R3, RZ, 0x8, R3 ;  /* 0x00000008ff037819 */ /* 0x000fca0000011403 */
[----:B------:R-:W-:-:S05]  /*0130*/  IMAD.HI R2, R3, 0x30c30c31, RZ ;  /* 0x30c30c3103027827 */ /* 0x000fca00078e02ff */
[----:B------:R-:W-:-:S04]  /*0140*/  SHF.R.U32.HI R5, RZ, 0x1f, R2 ;  /* 0x0000001fff057819 */ /* 0x000fc80000011602 */
[----:B------:R-:W-:Y:S02]  /*0150*/  LEA.HI.SX32 R2, R2, R5, 0x1e ;  /* 0x0000000502027211 */ /* 0x000fe400078ff2ff */
[----:B------:R-:W-:-:S03]  /*0160*/  CS2R R4, SRZ ;  /* 0x0000000000047805 */ /* 0x000fc6000001ff00 */
[----:B------:R-:W-:-:S04]  /*0170*/  IMAD R13, R2, -0x15, R3 ;  /* 0xffffffeb020d7824 */ /* 0x000fc800078e0203 */
[----:B--2---:R-:W-:-:S05]  /*0180*/  IMAD.WIDE R8, R13, 0x4, R8 ;  /* 0x000000040d087825 */ /* 0x004fca00078e0208 */
[----:B------:R-:W2:Y:S04]  /*0190*/  @!P0 LDG.E.EL R4, desc[UR4][R8.64] ;  /* 0x0000000408048981 */ /* 0x000ea8000c2e1900 */
[----:B------:R1:W3:Y:S01]  /*01a0*/  @!P0 LDG.E.EL R5, desc[UR4][R8.64] ;  /* 0x0000000408058981 */ /* 0x0002e2000c2e1900 */
[----:B------:R-:W-:Y:S01]  /*01b0*/  CS2R R2, SRZ ;  /* 0x0000000000027805 */ /* 0x000fe2000001ff00 */
[----:B----4-:R-:W-:-:S04]  /*01c0*/  IMAD.WIDE R16, R13, 0x4, R16 ;  /* 0x000000040d107825 */ /* 0x010fc800078e0210 */
[----:B-----5:R-:W-:Y:S01]  /*01d0*/  IMAD.WIDE R14, R0, 0x4, R14 ;  /* 0x00000004000e7825 */ /* 0x020fe200078e020e */
[----:B------:R-:W4:Y:S03]  /*01e0*/  @!P0 LDG.E.EL R7, desc[UR4][R16.64] ;  /* 0x0000000410078981 */ /* 0x000f26000c2e1900 */
[C---:B01----:R-:W-:Y:S01]  /*01f0*/  IMAD.WIDE R8, R13.reuse, 0x4, R10 ;  /* 0x000000040d087825 */ /* 0x043fe200078e020a */
[----:B------:R-:W5:Y:S01]  /*0200*/  @!P0 LDG.E.EL R6, desc[UR4][R16.64] ;  /* 0x0000000410068981 */ /* 0x000f62000c2e1900 */
[----:B------:R-:W-:Y:S02]  /*0210*/  CS2R R10, SRZ ;  /* 0x00000000000a7805 */ /* 0x000fe4000001ff00 */
[----:B------:R-:W-:Y:S01]  /*0220*/  IMAD.WIDE R18, R13, 0x4, R18 ;  /* 0x000000040d127825 */ /* 0x000fe200078e0212 */
[----:B------:R-:W5:Y:S01]  /*0230*/  @!P0 LDG.E.64 R2, desc[UR4][R14.64] ;  /* 0x000000040e028981 */ /* 0x000f62000c1e1b00 */
[----:B------:R-:W-:-:S03]  /*0240*/  CS2R R12, SRZ ;  /* 0x00000000000c7805 */ /* 0x000fc6000001ff00 */
[----:B------:R-:W4:Y:S04]  /*0250*/  @!P0 LDG.E.EL R11, desc[UR4][R18.64] ;  /* 0x00000004120b8981 */ /* 0x000f28000c2e1900 */
[----:B------:R-:W4:Y:S04]  /*0260*/  @!P0 LDG.E.EL R13, desc[UR4][R8.64] ;  /* 0x00000004080d8981 */ /* 0x000f28000c2e1900 */
[----:B------:R0:W4:Y:S04]  /*0270*/  @!P0 LDG.E.EL R12, desc[UR4][R8.64] ;  /* 0x00000004080c8981 */ /* 0x000128000c2e1900 */
[----:B------:R-:W4:Y:S01]  /*0280*/  @!P0 LDG.E.EL R10, desc[UR4][R18.64] ;  /* 0x00000004120a8981 */ /* 0x000f22000c2e1900 */
[----:B0-----:R-:W-:-:S02]  /*0290*/  IMAD.MOV.U32 R9, RZ, RZ, 0x3e800000 ;  /* 0x3e800000ff097424 */ /* 0x001fc400078e00ff */
[----:B--2---:R-:W-:Y:S01]  /*02a0*/  FADD R4, R4, 9.9999997473787516356e-06 ;  /* 0x3727c5ac04047421 */ /* 0x004fe20000000000 */
[----:B---3--:R-:W-:-:S03]  /*02b0*/  FADD R5, R5, 9.9999997473787516356e-06 ;  /* 0x3727c5ac05057421 */ /* 0x008fc60000000000 */
[----:B------:R-:W0:Y:S08]  /*02c0*/  MUFU.SQRT R16, R4 ;  /* 0x0000000400107308 */ /* 0x000e300000002000 */
[----:B------:R-:W1:Y:S01]  /*02d0*/  MUFU.SQRT R14, R5 ;  /* 0x00000005000e7308 */ /* 0x000e620000002000 */
[C---:B0-----:R-:W-:Y:S02]  /*02e0*/  FSETP.GT.AND P1, PT, R16.reuse, 8.50705917302346158658e+37, PT ;  /* 0x7e8000001000780b */ /* 0x041fe40003f24000 */
[----:B------:R-:W-:-:S02]  /*02f0*/  FSETP.GEU.AND P3, PT, R16, 1.175494350822287508e-38, PT ;  /* 0x008000001000780b */ /* 0x000fc40003f6e000 */
[C---:B-1----:R-:W-:Y:S02]  /*0300*/  FSETP.GT.AND P2, PT, R14.reuse, 8.50705917302346158658e+37, PT ;  /* 0x7e8000000e00780b */ /* 0x042fe40003f44000 */
[----:B------:R-:W-:-:S07]  /*0310*/  FSETP.GEU.AND P4, PT, R14, 1.175494350822287508e-38, PT ;  /* 0x008000000e00780b */ /* 0x000fce0003f8e000 */
[----:B------:R-:W-:-:S04]  /*0320*/  @P1 FMUL R16, R16, 0.25 ;  /* 0x3e80000010101820 */ /* 0x000fc80000400000 */
[----:B------:R-:W-:Y:S01]  /*0330*/  @!P3 FMUL R16, R16, 16777216 ;  /* 0x4b8000001010b820 */ /* 0x000fe20000400000 */
[----:B------:R-:W-:-:S04]  /*0340*/  @P2 FMUL R14, R14, 0.25 ;  /* 0x3e8000000e0e2820 */ /* 0x000fc80000400000 */
[----:B------:R-:W-:Y:S01]  /*0350*/  @!P4 FMUL R14, R14, 16777216 ;  /* 0x4b8000000e0ec820 */ /* 0x000fe20000400000 */
[----:B------:R-:W0:Y:S01]  /*0360*/  MUFU.RCP R16, R16 ;  /* 0x0000001000107308 */ /* 0x000e220000001000 */
[----:B------:R-:W-:-:S07]  /*0370*/  FSEL R5, R9, 1, P1 ;  /* 0x3f80000009057808 */ /* 0x000fce0000800000 */
[----:B------:R-:W1:Y:S01]  /*0380*/  MUFU.RCP R14, R14 ;  /* 0x0000000e000e7308 */ /* 0x000e620000001000 */
[----:B------:R-:W-:Y:S01]  /*0390*/  FSEL R9, R9, 1, P2 ;  /* 0x3f80000009097808 */ /* 0x000fe20001000000 */
[----:B------:R-:W-:-:S04]  /*03a0*/  @!P3 FMUL R5, R5, 16777216 ;  /* 0x4b8000000505b820 */ /* 0x000fc80000400000 */
[----:B------:R-:W-:Y:S01]  /*03b0*/  @!P4 FMUL R9, R9, 16777216 ;  /* 0x4b8000000909c820 */ /* 0x000fe20000400000 */
[----:B0-----:R-:W-:Y:S02]  /*03c0*/  FMUL R8, R16, R5 ;  /* 0x0000000510087220 */ /* 0x001fe40000400000 */
[----:B------:R-:W0:Y:S01]  /*03d0*/  LDC.64 R4, c[0x0][0x238] ;  /* 0x00008e00ff047b82 */ /* 0x000e220000000a00 */
[----:B-----5:R-:W-:Y:S01]  /*03e0*/  FADD R6, -R6, R3 ;  /* 0x0000000306067221 */ /* 0x020fe20000000100 */
[----:B----4-:R-:W-:Y:S01]  /*03f0*/  FADD R7, -R7, R2 ;  /* 0x0000000207077221 */ /* 0x010fe20000000100 */
[----:B-1----:R-:W-:-:S03]  /*0400*/  FMUL R9, R14, R9 ;  /* 0x000000090e097220 */ /* 0x002fc60000400000 */
[----:B------:R-:W-:Y:S01]  /*0410*/  FMUL R7, R8, R7 ;  /* 0x0000000708077220 */ /* 0x000fe20000400000 */
[----:B------:R-:W-:-:S03]  /*0420*/  FMUL R6, R9, R6 ;  /* 0x0000000609067220 */ /* 0x000fc60000400000 */
[----:B------:R-:W-:Y:S01]  /*0430*/  FFMA R7, R7, R13, R10 ;  /* 0x0000000d07077223 */ /* 0x000fe2000000000a */
[----:B------:R-:W-:-:S04]  /*0440*/  FFMA R6, R6, R12, R11 ;  /* 0x0000000c06067223 */ /* 0x000fc8000000000b */
[C---:B------:R-:W-:Y:S02]  /*0450*/  FSETP.GEU.AND P2, PT, R7.reuse, RZ, PT ;  /* 0x000000ff0700720b */ /* 0x040fe40003f4e000 */
[C---:B------:R-:W-:Y:S02]  /*0460*/  FSETP.GEU.AND P1, PT, R6.reuse, RZ, PT ;  /* 0x000000ff0600720b */ /* 0x040fe40003f2e000 */
[----:B------:R-:W-:Y:S02]  /*0470*/  FSEL R8, R7, RZ, P2 ;  /* 0x000000ff07087208 */ /* 0x000fe40001000000 */
[----:B------:R-:W-:Y:S01]  /*0480*/  FSEL R9, R6, RZ, P1 ;  /* 0x000000ff06097208 */ /* 0x000fe20000800000 */
[----:B0-----:R-:W-:Y:S01]  /*0490*/  IMAD.WIDE R4, R0, 0x4, R4 ;  /* 0x0000000400047825 */ /* 0x001fe200078e0204 */
[----:B------:R-:W-:Y:S02]  /*04a0*/  FSETP.GTU.AND P3, PT, R8, RZ, PT ;  /* 0x000000ff0800720b */ /* 0x000fe40003f6c000 */
[----:B------:R-:W-:-:S02]  /*04b0*/  FSETP.GTU.AND P2, PT, R9, RZ, PT ;  /* 0x000000ff0900720b */ /* 0x000fc40003f4c000 */
[----:B------:R-:W-:Y:S02]  /*04c0*/  IADD3 R2, P1, R0, UR6, RZ ;  /* 0x0000000600027c10 */ /* 0x000fe4000ff3e0ff */
[----:B------:R-:W-:Y:S02]  /*04d0*/  SEL R7, RZ, 0x100, P2 ;  /* 0x00000100ff077807 */ /* 0x000fe40001000000 */
[----:B------:R-:W-:Y:S01]  /*04e0*/  SEL R6, RZ, 0x1, P3 ;  /* 0x00000001ff067807 */ /* 0x000fe20001800000 */
[----:B------:R0:W-:Y:S01]  /*04f0*/  @!P0 STG.E.64 desc[UR4][R4.64], R8 ;  /* 0x0000000804008986 */ /* 0x0001e2000c101b04 */
[----:B------:R-:W-:-:S03]  /*0500*/  LEA.HI.X.SX32 R3, R0, UR7, 0x1, P1 ;  /* 0x0000000700037c11 */ /* 0x000fc600088f0eff */
[----:B------:R-:W-:Y:S01]  /*0510*/  IMAD.IADD R7, R6, 0x1, R7 ;  /* 0x0000000106077824 */ /* 0x000fe200078e0207 */
[----:B0-----:R-:W-:Y:S06]  /*0520*/  @P0 EXIT ;  /* 0x000000000000094d */ /* 0x001fec0003800000 */
[----:B------:R-:W-:Y:S01]  /*0530*/  STG.E.U16 desc[UR4][R2.64], R7 ;  /* 0x0000000702007986 */ /* 0x000fe2000c101504 */
[----:B------:R-:W-:Y:S05]  /*0540*/  EXIT ;  /* 0x000000000000794d */ /* 0x000fea0003800000 */
.L_x_0:
[----:B------:R-:W-:-:S00]  /*0550*/  BRA `(.L_x_0) ;  /* 0xfffffffc00fc7947 */ /* 0x000fc0000383ffff */
[----:B------:R-:W-:-:S00]  /*0560*/  NOP ;  /* 0x0000000000007918 */ /* 0x000fc00000000000 */
        /* <DEDUP_REMOVED lines=9> */
.L_x_1:


//--------------------- .nv.global.init           --------------------------
	.section	.nv.global.init,"aw",@progbits
.nv.global.init:
	.type		_$_str,@object
	.size		_$_str,(_$_str_$_2 - _$_str)
_$_str:
        /*0000*/ 	.byte	0x5f, 0x5f, 0x43, 0x55, 0x44, 0x41, 0x5f, 0x46, 0x54, 0x5a, 0x00
	.type		_$_str_$_2,@object
	.size		_$_str_$_2,(.L_1 - _$_str_$_2)
_$_str_$_2:
        /*000b*/ 	.byte	0x5f, 0x5f, 0x43, 0x55, 0x44, 0x41, 0x5f, 0x50, 0x52, 0x45, 0x43, 0x5f, 0x53, 0x51, 0x52, 0x54
        /*001b*/ 	.byte	0x00
.L_1:


//--------------------- .nv.constant0.triton_poi_fused__native_batch_norm_legit_no_training_relu_threshold_backward_1 --------------------------
	.section	.nv.constant0.triton_poi_fused__native_batch_norm_legit_no_training_relu_threshold_backward_1,"a",@progbits
	.sectionflags	@""
	.align	4
.nv.constant0.triton_poi_fused__native_batch_norm_legit_no_training_relu_threshold_backward_1:
	.zero		588
